//
// Generated by NVIDIA NVVM Compiler
//
// Compiler Build ID: CL-36424714
// Cuda compilation tools, release 13.0, V13.0.88
// Based on NVVM 20.0.0
//

.version 9.0
.target sm_100
.address_size 64

	// .globl	_Z20matmul_shared_kernelPfS_S_iii
// _ZZ20matmul_shared_kernelPfS_S_iiiE3s_A has been demoted
// _ZZ20matmul_shared_kernelPfS_S_iiiE3s_B has been demoted

.visible .entry _Z20matmul_shared_kernelPfS_S_iii(
	.param .u64 .ptr .align 1 _Z20matmul_shared_kernelPfS_S_iii_param_0,
	.param .u64 .ptr .align 1 _Z20matmul_shared_kernelPfS_S_iii_param_1,
	.param .u64 .ptr .align 1 _Z20matmul_shared_kernelPfS_S_iii_param_2,
	.param .u32 _Z20matmul_shared_kernelPfS_S_iii_param_3,
	.param .u32 _Z20matmul_shared_kernelPfS_S_iii_param_4,
	.param .u32 _Z20matmul_shared_kernelPfS_S_iii_param_5
)
{
	.reg .pred 	%p<26>;
	.reg .b32 	%r<68>;
	.reg .b32 	%f<181>;
	.reg .b64 	%rd<21>;
	// demoted variable
	.shared .align 4 .b8 _ZZ20matmul_shared_kernelPfS_S_iiiE3s_A[1024];
	// demoted variable
	.shared .align 4 .b8 _ZZ20matmul_shared_kernelPfS_S_iiiE3s_B[1024];
	ld.param.u64 	%rd5, [_Z20matmul_shared_kernelPfS_S_iii_param_0];
	ld.param.u64 	%rd6, [_Z20matmul_shared_kernelPfS_S_iii_param_1];
	ld.param.u32 	%r35, [_Z20matmul_shared_kernelPfS_S_iii_param_3];
	ld.param.u32 	%r36, [_Z20matmul_shared_kernelPfS_S_iii_param_4];
	ld.param.u32 	%r37, [_Z20matmul_shared_kernelPfS_S_iii_param_5];
	cvta.to.global.u64 	%rd1, %rd6;
	cvta.to.global.u64 	%rd2, %rd5;
	mov.u32 	%r1, %tid.x;
	mov.u32 	%r2, %tid.y;
	mov.u32 	%r38, %ctaid.y;
	shl.b32 	%r39, %r38, 4;
	add.s32 	%r3, %r39, %r2;
	mov.u32 	%r40, %ctaid.x;
	shl.b32 	%r4, %r40, 4;
	add.s32 	%r5, %r4, %r1;
	setp.lt.s32 	%p1, %r37, 1;
	mov.f32 	%f180, 0f00000000;
	@%p1 bra 	$L__BB0_19;
	shl.b32 	%r42, %r2, 6;
	mov.u32 	%r43, _ZZ20matmul_shared_kernelPfS_S_iiiE3s_A;
	add.s32 	%r6, %r43, %r42;
	shl.b32 	%r44, %r1, 2;
	add.s32 	%r7, %r6, %r44;
	mul.lo.s32 	%r8, %r37, %r3;
	mov.u32 	%r45, _ZZ20matmul_shared_kernelPfS_S_iiiE3s_B;
	add.s32 	%r10, %r45, %r44;
	add.s32 	%r9, %r10, %r42;
	add.s32 	%r11, %r37, -1;
	setp.lt.u32 	%p2, %r37, 17;
	mov.f32 	%f180, 0f00000000;
	mov.b32 	%r67, 0;
	@%p2 bra 	$L__BB0_13;
	shr.u32 	%r47, %r11, 4;
	add.s32 	%r48, %r47, 1;
	add.s32 	%r49, %r2, 16;
	mad.lo.s32 	%r50, %r36, %r49, %r1;
	add.s32 	%r64, %r50, %r4;
	shl.b32 	%r13, %r36, 5;
	mad.lo.s32 	%r51, %r2, %r36, %r1;
	add.s32 	%r63, %r51, %r4;
	add.s32 	%r62, %r1, %r8;
	and.b32  	%r52, %r48, 536870910;
	neg.s32 	%r60, %r52;
	mov.f32 	%f180, 0f00000000;
	mov.b32 	%r66, 16;
	mov.u32 	%r61, %r1;
	mov.u32 	%r65, %r2;
$L__BB0_3:
	setp.ge.s32 	%p3, %r3, %r35;
	mul.wide.s32 	%rd7, %r62, 4;
	add.s64 	%rd8, %rd2, %rd7;
	add.s64 	%rd3, %rd8, 64;
	setp.ge.s32 	%p4, %r61, %r37;
	mov.f32 	%f172, 0f00000000;
	or.pred  	%p5, %p3, %p4;
	@%p5 bra 	$L__BB0_5;
	ld.global.f32 	%f172, [%rd3+-64];
$L__BB0_5:
	setp.ge.s32 	%p6, %r5, %r36;
	st.shared.f32 	[%r7], %f172;
	setp.ge.s32 	%p7, %r65, %r37;
	mov.f32 	%f173, 0f00000000;
	or.pred  	%p8, %p6, %p7;
	@%p8 bra 	$L__BB0_7;
	mul.wide.s32 	%rd9, %r63, 4;
	add.s64 	%rd10, %rd1, %rd9;
	ld.global.f32 	%f173, [%rd10];
$L__BB0_7:
	st.shared.f32 	[%r9], %f173;
	bar.sync 	0;
	ld.shared.f32 	%f27, [%r6];
	ld.shared.f32 	%f28, [%r10];
	fma.rn.f32 	%f29, %f27, %f28, %f180;
	ld.shared.f32 	%f30, [%r6+4];
	ld.shared.f32 	%f31, [%r10+64];
	fma.rn.f32 	%f32, %f30, %f31, %f29;
	ld.shared.f32 	%f33, [%r6+8];
	ld.shared.f32 	%f34, [%r10+128];
	fma.rn.f32 	%f35, %f33, %f34, %f32;
	ld.shared.f32 	%f36, [%r6+12];
	ld.shared.f32 	%f37, [%r10+192];
	fma.rn.f32 	%f38, %f36, %f37, %f35;
	ld.shared.f32 	%f39, [%r6+16];
	ld.shared.f32 	%f40, [%r10+256];
	fma.rn.f32 	%f41, %f39, %f40, %f38;
	ld.shared.f32 	%f42, [%r6+20];
	ld.shared.f32 	%f43, [%r10+320];
	fma.rn.f32 	%f44, %f42, %f43, %f41;
	ld.shared.f32 	%f45, [%r6+24];
	ld.shared.f32 	%f46, [%r10+384];
	fma.rn.f32 	%f47, %f45, %f46, %f44;
	ld.shared.f32 	%f48, [%r6+28];
	ld.shared.f32 	%f49, [%r10+448];
	fma.rn.f32 	%f50, %f48, %f49, %f47;
	ld.shared.f32 	%f51, [%r6+32];
	ld.shared.f32 	%f52, [%r10+512];
	fma.rn.f32 	%f53, %f51, %f52, %f50;
	ld.shared.f32 	%f54, [%r6+36];
	ld.shared.f32 	%f55, [%r10+576];
	fma.rn.f32 	%f56, %f54, %f55, %f53;
	ld.shared.f32 	%f57, [%r6+40];
	ld.shared.f32 	%f58, [%r10+640];
	fma.rn.f32 	%f59, %f57, %f58, %f56;
	ld.shared.f32 	%f60, [%r6+44];
	ld.shared.f32 	%f61, [%r10+704];
	fma.rn.f32 	%f62, %f60, %f61, %f59;
	ld.shared.f32 	%f63, [%r6+48];
	ld.shared.f32 	%f64, [%r10+768];
	fma.rn.f32 	%f65, %f63, %f64, %f62;
	ld.shared.f32 	%f66, [%r6+52];
	ld.shared.f32 	%f67, [%r10+832];
	fma.rn.f32 	%f68, %f66, %f67, %f65;
	ld.shared.f32 	%f69, [%r6+56];
	ld.shared.f32 	%f70, [%r10+896];
	fma.rn.f32 	%f71, %f69, %f70, %f68;
	ld.shared.f32 	%f72, [%r6+60];
	ld.shared.f32 	%f73, [%r10+960];
	fma.rn.f32 	%f6, %f72, %f73, %f71;
	bar.sync 	0;
	add.s32 	%r53, %r61, 16;
	setp.ge.s32 	%p10, %r53, %r37;
	mov.f32 	%f174, 0f00000000;
	or.pred  	%p11, %p3, %p10;
	@%p11 bra 	$L__BB0_9;
	ld.global.f32 	%f174, [%rd3];
$L__BB0_9:
	st.shared.f32 	[%r7], %f174;
	add.s32 	%r54, %r65, 16;
	setp.ge.s32 	%p13, %r54, %r37;
	mov.f32 	%f175, 0f00000000;
	or.pred  	%p14, %p6, %p13;
	@%p14 bra 	$L__BB0_11;
	mul.wide.s32 	%rd11, %r64, 4;
	add.s64 	%rd12, %rd1, %rd11;
	ld.global.f32 	%f175, [%rd12];
$L__BB0_11:
	st.shared.f32 	[%r9], %f175;
	bar.sync 	0;
	ld.shared.f32 	%f75, [%r6];
	ld.shared.f32 	%f76, [%r10];
	fma.rn.f32 	%f77, %f75, %f76, %f6;
	ld.shared.f32 	%f78, [%r6+4];
	ld.shared.f32 	%f79, [%r10+64];
	fma.rn.f32 	%f80, %f78, %f79, %f77;
	ld.shared.f32 	%f81, [%r6+8];
	ld.shared.f32 	%f82, [%r10+128];
	fma.rn.f32 	%f83, %f81, %f82, %f80;
	ld.shared.f32 	%f84, [%r6+12];
	ld.shared.f32 	%f85, [%r10+192];
	fma.rn.f32 	%f86, %f84, %f85, %f83;
	ld.shared.f32 	%f87, [%r6+16];
	ld.shared.f32 	%f88, [%r10+256];
	fma.rn.f32 	%f89, %f87, %f88, %f86;
	ld.shared.f32 	%f90, [%r6+20];
	ld.shared.f32 	%f91, [%r10+320];
	fma.rn.f32 	%f92, %f90, %f91, %f89;
	ld.shared.f32 	%f93, [%r6+24];
	ld.shared.f32 	%f94, [%r10+384];
	fma.rn.f32 	%f95, %f93, %f94, %f92;
	ld.shared.f32 	%f96, [%r6+28];
	ld.shared.f32 	%f97, [%r10+448];
	fma.rn.f32 	%f98, %f96, %f97, %f95;
	ld.shared.f32 	%f99, [%r6+32];
	ld.shared.f32 	%f100, [%r10+512];
	fma.rn.f32 	%f101, %f99, %f100, %f98;
	ld.shared.f32 	%f102, [%r6+36];
	ld.shared.f32 	%f103, [%r10+576];
	fma.rn.f32 	%f104, %f102, %f103, %f101;
	ld.shared.f32 	%f105, [%r6+40];
	ld.shared.f32 	%f106, [%r10+640];
	fma.rn.f32 	%f107, %f105, %f106, %f104;
	ld.shared.f32 	%f108, [%r6+44];
	ld.shared.f32 	%f109, [%r10+704];
	fma.rn.f32 	%f110, %f108, %f109, %f107;
	ld.shared.f32 	%f111, [%r6+48];
	ld.shared.f32 	%f112, [%r10+768];
	fma.rn.f32 	%f113, %f111, %f112, %f110;
	ld.shared.f32 	%f114, [%r6+52];
	ld.shared.f32 	%f115, [%r10+832];
	fma.rn.f32 	%f116, %f114, %f115, %f113;
	ld.shared.f32 	%f117, [%r6+56];
	ld.shared.f32 	%f118, [%r10+896];
	fma.rn.f32 	%f119, %f117, %f118, %f116;
	ld.shared.f32 	%f120, [%r6+60];
	ld.shared.f32 	%f121, [%r10+960];
	fma.rn.f32 	%f180, %f120, %f121, %f119;
	bar.sync 	0;
	add.s32 	%r66, %r66, 32;
	add.s32 	%r65, %r65, 32;
	add.s32 	%r64, %r64, %r13;
	add.s32 	%r63, %r63, %r13;
	add.s32 	%r62, %r62, 32;
	add.s32 	%r61, %r61, 32;
	add.s32 	%r60, %r60, 2;
	setp.ne.s32 	%p15, %r60, 0;
	@%p15 bra 	$L__BB0_3;
	add.s32 	%r67, %r66, -16;
$L__BB0_13:
	and.b32  	%r55, %r11, 16;
	setp.ne.s32 	%p16, %r55, 0;
	@%p16 bra 	$L__BB0_19;
	setp.ge.s32 	%p17, %r3, %r35;
	add.s32 	%r33, %r67, %r1;
	setp.ge.s32 	%p18, %r33, %r37;
	mov.f32 	%f178, 0f00000000;
	or.pred  	%p19, %p17, %p18;
	@%p19 bra 	$L__BB0_16;
	add.s32 	%r57, %r33, %r8;
	mul.wide.s32 	%rd13, %r57, 4;
	add.s64 	%rd14, %rd2, %rd13;
	ld.global.f32 	%f178, [%rd14];
$L__BB0_16:
	setp.ge.s32 	%p20, %r5, %r36;
	st.shared.f32 	[%r7], %f178;
	add.s32 	%r34, %r67, %r2;
	setp.ge.s32 	%p21, %r34, %r37;
	mov.f32 	%f179, 0f00000000;
	or.pred  	%p22, %p20, %p21;
	@%p22 bra 	$L__BB0_18;
	mad.lo.s32 	%r58, %r34, %r36, %r5;
	mul.wide.s32 	%rd15, %r58, 4;
	add.s64 	%rd16, %rd1, %rd15;
	ld.global.f32 	%f179, [%rd16];
$L__BB0_18:
	st.shared.f32 	[%r9], %f179;
	bar.sync 	0;
	ld.shared.f32 	%f124, [%r6];
	ld.shared.f32 	%f125, [%r10];
	fma.rn.f32 	%f126, %f124, %f125, %f180;
	ld.shared.f32 	%f127, [%r6+4];
	ld.shared.f32 	%f128, [%r10+64];
	fma.rn.f32 	%f129, %f127, %f128, %f126;
	ld.shared.f32 	%f130, [%r6+8];
	ld.shared.f32 	%f131, [%r10+128];
	fma.rn.f32 	%f132, %f130, %f131, %f129;
	ld.shared.f32 	%f133, [%r6+12];
	ld.shared.f32 	%f134, [%r10+192];
	fma.rn.f32 	%f135, %f133, %f134, %f132;
	ld.shared.f32 	%f136, [%r6+16];
	ld.shared.f32 	%f137, [%r10+256];
	fma.rn.f32 	%f138, %f136, %f137, %f135;
	ld.shared.f32 	%f139, [%r6+20];
	ld.shared.f32 	%f140, [%r10+320];
	fma.rn.f32 	%f141, %f139, %f140, %f138;
	ld.shared.f32 	%f142, [%r6+24];
	ld.shared.f32 	%f143, [%r10+384];
	fma.rn.f32 	%f144, %f142, %f143, %f141;
	ld.shared.f32 	%f145, [%r6+28];
	ld.shared.f32 	%f146, [%r10+448];
	fma.rn.f32 	%f147, %f145, %f146, %f144;
	ld.shared.f32 	%f148, [%r6+32];
	ld.shared.f32 	%f149, [%r10+512];
	fma.rn.f32 	%f150, %f148, %f149, %f147;
	ld.shared.f32 	%f151, [%r6+36];
	ld.shared.f32 	%f152, [%r10+576];
	fma.rn.f32 	%f153, %f151, %f152, %f150;
	ld.shared.f32 	%f154, [%r6+40];
	ld.shared.f32 	%f155, [%r10+640];
	fma.rn.f32 	%f156, %f154, %f155, %f153;
	ld.shared.f32 	%f157, [%r6+44];
	ld.shared.f32 	%f158, [%r10+704];
	fma.rn.f32 	%f159, %f157, %f158, %f156;
	ld.shared.f32 	%f160, [%r6+48];
	ld.shared.f32 	%f161, [%r10+768];
	fma.rn.f32 	%f162, %f160, %f161, %f159;
	ld.shared.f32 	%f163, [%r6+52];
	ld.shared.f32 	%f164, [%r10+832];
	fma.rn.f32 	%f165, %f163, %f164, %f162;
	ld.shared.f32 	%f166, [%r6+56];
	ld.shared.f32 	%f167, [%r10+896];
	fma.rn.f32 	%f168, %f166, %f167, %f165;
	ld.shared.f32 	%f169, [%r6+60];
	ld.shared.f32 	%f170, [%r10+960];
	fma.rn.f32 	%f180, %f169, %f170, %f168;
	bar.sync 	0;
$L__BB0_19:
	setp.ge.s32 	%p23, %r3, %r35;
	setp.ge.s32 	%p24, %r5, %r36;
	or.pred  	%p25, %p23, %p24;
	@%p25 bra 	$L__BB0_21;
	ld.param.u64 	%rd20, [_Z20matmul_shared_kernelPfS_S_iii_param_2];
	mad.lo.s32 	%r59, %r36, %r3, %r5;
	cvta.to.global.u64 	%rd17, %rd20;
	mul.wide.s32 	%rd18, %r59, 4;
	add.s64 	%rd19, %rd17, %rd18;
	st.global.f32 	[%rd19], %f180;
$L__BB0_21:
	ret;

}


// ===== COMPILED SASS (sm_100) =====

	.target	sm_100

	.elftype	@"ET_EXEC"


//--------------------- .note.nv.tkinfo           --------------------------
	.section	.note.nv.tkinfo,"",@"SHT_NOTE"
	.sectionflags	@"SHF_NOTE_NV_TKINFO"
	.tkinfo
        /*0018*/ 	.word	0x00000002
        /*0030*/ 	.string	""
        /*0030*/ 	.string	"ptxas"
        /*0030*/ 	.string	"Cuda compilation tools, release 13.0, V13.0.88"
        /*0030*/ 	.string	"Build cuda_13.0.r13.0/compiler.36424714_0"
        /*0030*/ 	.string	"-arch sm_100 -m 64 "



//--------------------- .note.nv.cuinfo           --------------------------
	.section	.note.nv.cuinfo,"",@"SHT_NOTE"
	.sectionflags	@"SHF_NOTE_NV_CUINFO"
        /*0018*/ 	.short	0x0002
        /*001a*/ 	.short	0x0064
        /*001c*/ 	.short	0x0082
	.zero		2


//--------------------- .nv.info                  --------------------------
	.section	.nv.info,"",@"SHT_CUDA_INFO"
	.align	4


	//----- nvinfo : EIATTR_REGCOUNT
	.align		4
        /*0000*/ 	.byte	0x04, 0x2f
        /*0002*/ 	.short	(.L_1 - .L_0)
	.align		4
.L_0:
        /*0004*/ 	.word	index@(_Z20matmul_shared_kernelPfS_S_iii)
        /*0008*/ 	.word	0x00000020


	//----- nvinfo : EIATTR_FRAME_SIZE
	.align		4
.L_1:
        /*000c*/ 	.byte	0x04, 0x11
        /*000e*/ 	.short	(.L_3 - .L_2)
	.align		4
.L_2:
        /*0010*/ 	.word	index@(_Z20matmul_shared_kernelPfS_S_iii)
        /*0014*/ 	.word	0x00000000


	//----- nvinfo : EIATTR_MIN_STACK_SIZE
	.align		4
.L_3:
        /*0018*/ 	.byte	0x04, 0x12
        /*001a*/ 	.short	(.L_5 - .L_4)
	.align		4
.L_4:
        /*001c*/ 	.word	index@(_Z20matmul_shared_kernelPfS_S_iii)
        /*0020*/ 	.word	0x00000000
.L_5:


//--------------------- .nv.compat                --------------------------
	.section	.nv.compat,"",@"SHT_CUDA_COMPAT_INFO"
	.align	4
        /*0000*/ 	.byte	0x02, 0x09, 0x00, 0x00, 0x02, 0x02, 0x01, 0x00, 0x02, 0x05, 0x05, 0x00, 0x03, 0x07, 0x01, 0x01
        /*0010*/ 	.byte	0x02, 0x03, 0x00, 0x00, 0x02, 0x06, 0x01, 0x00, 0x04, 0x0b, 0x08, 0x00, 0x09, 0x00, 0x00, 0x00
        /*0020*/ 	.byte	0x00, 0x00, 0x00, 0x00


//--------------------- .nv.info._Z20matmul_shared_kernelPfS_S_iii --------------------------
	.section	.nv.info._Z20matmul_shared_kernelPfS_S_iii,"",@"SHT_CUDA_INFO"
	.sectionflags	@""
	.align	4


	//----- nvinfo : EIATTR_CUDA_API_VERSION
	.align		4
        /*0000*/ 	.byte	0x04, 0x37
        /*0002*/ 	.short	(.L_7 - .L_6)
.L_6:
        /*0004*/ 	.word	0x00000082


	//----- nvinfo : EIATTR_KPARAM_INFO
	.align		4
.L_7:
        /*0008*/ 	.byte	0x04, 0x17
        /*000a*/ 	.short	(.L_9 - .L_8)
.L_8:
        /*000c*/ 	.word	0x00000000
        /*0010*/ 	.short	0x0005
        /*0012*/ 	.short	0x0020
        /*0014*/ 	.byte	0x00, 0xf0, 0x11, 0x00


	//----- nvinfo : EIATTR_KPARAM_INFO
	.align		4
.L_9:
        /*0018*/ 	.byte	0x04, 0x17
        /*001a*/ 	.short	(.L_11 - .L_10)
.L_10:
        /*001c*/ 	.word	0x00000000
        /*0020*/ 	.short	0x0004
        /*0022*/ 	.short	0x001c
        /*0024*/ 	.byte	0x00, 0xf0, 0x11, 0x00


	//----- nvinfo : EIATTR_KPARAM_INFO
	.align		4
.L_11:
        /*0028*/ 	.byte	0x04, 0x17
        /*002a*/ 	.short	(.L_13 - .L_12)
.L_12:
        /*002c*/ 	.word	0x00000000
        /*0030*/ 	.short	0x0003
        /*0032*/ 	.short	0x0018
        /*0034*/ 	.byte	0x00, 0xf0, 0x11, 0x00


	//----- nvinfo : EIATTR_KPARAM_INFO
	.align		4
.L_13:
        /*0038*/ 	.byte	0x04, 0x17
        /*003a*/ 	.short	(.L_15 - .L_14)
.L_14:
        /*003c*/ 	.word	0x00000000
        /*0040*/ 	.short	0x0002
        /*0042*/ 	.short	0x0010
        /*0044*/ 	.byte	0x00, 0xf5, 0x21, 0x00


	//----- nvinfo : EIATTR_KPARAM_INFO
	.align		4
.L_15:
        /*0048*/ 	.byte	0x04, 0x17
        /*004a*/ 	.short	(.L_17 - .L_16)
.L_16:
        /*004c*/ 	.word	0x00000000
        /*0050*/ 	.short	0x0001
        /*0052*/ 	.short	0x0008
        /*0054*/ 	.byte	0x00, 0xf5, 0x21, 0x00


	//----- nvinfo : EIATTR_KPARAM_INFO
	.align		4
.L_17:
        /*0058*/ 	.byte	0x04, 0x17
        /*005a*/ 	.short	(.L_19 - .L_18)
.L_18:
        /*005c*/ 	.word	0x00000000
        /*0060*/ 	.short	0x0000
        /*0062*/ 	.short	0x0000
        /*0064*/ 	.byte	0x00, 0xf5, 0x21, 0x00


	//----- nvinfo : EIATTR_SPARSE_MMA_MASK
	.align		4
.L_19:
        /*0068*/ 	.byte	0x03, 0x50
        /*006a*/ 	.short	0x0000


	//----- nvinfo : EIATTR_MAXREG_COUNT
	.align		4
        /*006c*/ 	.byte	0x03, 0x1b
        /*006e*/ 	.short	0x00ff


	//----- nvinfo : EIATTR_NUM_BARRIERS
	.align		4
        /*0070*/ 	.byte	0x02, 0x4c
        /*0072*/ 	.byte	0x01
	.zero		1


	//----- nvinfo : EIATTR_MERCURY_ISA_VERSION
	.align		4
        /*0074*/ 	.byte	0x03, 0x5f
        /*0076*/ 	.short	0x0101


	//----- nvinfo : EIATTR_VRC_CTA_INIT_COUNT
	.align		4
        /*0078*/ 	.byte	0x02, 0x4a
	.zero		1
	.zero		1


	//----- nvinfo : EIATTR_EXIT_INSTR_OFFSETS
	.align		4
        /*007c*/ 	.byte	0x04, 0x1c
        /*007e*/ 	.short	(.L_21 - .L_20)


	//   ....[0]....
.L_20:
        /*0080*/ 	.word	0x00000da0


	//   ....[1]....
        /*0084*/ 	.word	0x00000df0


	//----- nvinfo : EIATTR_CBANK_PARAM_SIZE
	.align		4
.L_21:
        /*0088*/ 	.byte	0x03, 0x19
        /*008a*/ 	.short	0x0024


	//----- nvinfo : EIATTR_PARAM_CBANK
	.align		4
        /*008c*/ 	.byte	0x04, 0x0a
        /*008e*/ 	.short	(.L_23 - .L_22)
	.align		4
.L_22:
        /*0090*/ 	.word	index@(.nv.constant0._Z20matmul_shared_kernelPfS_S_iii)
        /*0094*/ 	.short	0x0380
        /*0096*/ 	.short	0x0024


	//----- nvinfo : EIATTR_SW_WAR
	.align		4
.L_23:
        /*0098*/ 	.byte	0x04, 0x36
        /*009a*/ 	.short	(.L_25 - .L_24)
.L_24:
        /*009c*/ 	.word	0x00000008
.L_25:


//--------------------- .nv.callgraph             --------------------------
	.section	.nv.callgraph,"",@"SHT_CUDA_CALLGRAPH"
	.align	4
	.sectionentsize	8
	.align		4
        /*0000*/ 	.word	0x00000000
	.align		4
        /*0004*/ 	.word	0xffffffff
	.align		4
        /*0008*/ 	.word	0x00000000
	.align		4
        /*000c*/ 	.word	0xfffffffe
	.align		4
        /*0010*/ 	.word	0x00000000
	.align		4
        /*0014*/ 	.word	0xfffffffd
	.align		4
        /*0018*/ 	.word	0x00000000
	.align		4
        /*001c*/ 	.word	0xfffffffc


//--------------------- .text._Z20matmul_shared_kernelPfS_S_iii --------------------------
	.section	.text._Z20matmul_shared_kernelPfS_S_iii,"ax",@progbits
	.align	128
        .global         _Z20matmul_shared_kernelPfS_S_iii
        .type           _Z20matmul_shared_kernelPfS_S_iii,@function
        .size           _Z20matmul_shared_kernelPfS_S_iii,(.L_x_4 - _Z20matmul_shared_kernelPfS_S_iii)
        .other          _Z20matmul_shared_kernelPfS_S_iii,@"STO_CUDA_ENTRY STV_DEFAULT"
_Z20matmul_shared_kernelPfS_S_iii:
.text._Z20matmul_shared_kernelPfS_S_iii:
[----:B------:R-:W-:Y:S01]  /*0000*/  LDC R1, c[0x0][0x37c] ;  /* 0x0000df00ff017b82 */ /* 0x000fe20000000800 */
[----:B------:R-:W0:Y:S01]  /*0010*/  S2R R13, SR_TID.Y ;  /* 0x00000000000d7919 */ /* 0x000e220000002200 */
[----:B------:R-:W1:Y:S01]  /*0020*/  LDCU UR7, c[0x0][0x3a0] ;  /* 0x00007400ff0777ac */ /* 0x000e620008000800 */
[----:B------:R-:W-:Y:S01]  /*0030*/  HFMA2 R23, -RZ, RZ, 0, 0 ;  /* 0x00000000ff177431 */ /* 0x000fe200000001ff */
[----:B------:R-:W0:Y:S01]  /*0040*/  S2R R0, SR_CTAID.Y ;  /* 0x0000000000007919 */ /* 0x000e220000002600 */
[----:B------:R-:W2:Y:S01]  /*0050*/  LDCU.64 UR10, c[0x0][0x358] ;  /* 0x00006b00ff0a77ac */ /* 0x000ea20008000a00 */
[----:B------:R-:W3:Y:S01]  /*0060*/  S2R R15, SR_TID.X ;  /* 0x00000000000f7919 */ /* 0x000ee20000002100 */
[----:B------:R-:W3:Y:S01]  /*0070*/  S2R R6, SR_CTAID.X ;  /* 0x0000000000067919 */ /* 0x000ee20000002500 */
[----:B-1----:R-:W-:Y:S01]  /*0080*/  UISETP.GE.AND UP0, UPT, UR7, 0x1, UPT ;  /* 0x000000010700788c */ /* 0x002fe2000bf06270 */
[----:B0-----:R-:W-:Y:S02]  /*0090*/  LEA R0, R0, R13, 0x4 ;  /* 0x0000000d00007211 */ /* 0x001fe400078e20ff */
[----:B---3--:R-:W-:-:S06]  /*00a0*/  LEA R3, R6, R15, 0x4 ;  /* 0x0000000f06037211 */ /* 0x008fcc00078e20ff */
[----:B--2---:R-:W-:Y:S05]  /*00b0*/  BRA.U !UP0, `(.L_x_0) ;  /* 0x0000000d082c7547 */ /* 0x004fea000b800000 */
[----:B------:R-:W0:Y:S01]  /*00c0*/  S2UR UR6, SR_CgaCtaId ;  /* 0x00000000000679c3 */ /* 0x000e220000008800 */
[----:B------:R-:W-:Y:S01]  /*00d0*/  UMOV UR4, 0x400 ;  /* 0x0000040000047882 */ /* 0x000fe20000000000 */
[----:B------:R-:W-:Y:S01]  /*00e0*/  UISETP.GE.U32.AND UP0, UPT, UR7, 0x11, UPT ;  /* 0x000000110700788c */ /* 0x000fe2000bf06070 */
[----:B------:R-:W-:Y:S01]  /*00f0*/  MOV R23, RZ ;  /* 0x000000ff00177202 */ /* 0x000fe20000000f00 */
[----:B------:R-:W-:Y:S02]  /*0100*/  UIADD3 UR5, UPT, UPT, UR4, 0x400, URZ ;  /* 0x0000040004057890 */ /* 0x000fe4000fffe0ff */
[----:B------:R-:W-:Y:S02]  /*0110*/  UIADD3 UR8, UPT, UPT, UR7, -0x1, URZ ;  /* 0xffffffff07087890 */ /* 0x000fe4000fffe0ff */
[----:B0-----:R-:W-:Y:S02]  /*0120*/  ULEA UR4, UR6, UR4, 0x18 ;  /* 0x0000000406047291 */ /* 0x001fe4000f8ec0ff */
[----:B------:R-:W-:-:S04]  /*0130*/  ULEA UR5, UR6, UR5, 0x18 ;  /* 0x0000000506057291 */ /* 0x000fc8000f8ec0ff */
[----:B------:R-:W-:Y:S01]  /*0140*/  LEA R2, R13, UR4, 0x6 ;  /* 0x000000040d027c11 */ /* 0x000fe2000f8e30ff */
[----:B------:R-:W-:Y:S01]  /*0150*/  UMOV UR4, URZ ;  /* 0x000000ff00047c82 */ /* 0x000fe20008000000 */
[C---:B------:R-:W-:Y:S02]  /*0160*/  LEA R16, R15.reuse, UR5, 0x2 ;  /* 0x000000050f107c11 */ /* 0x040fe4000f8e10ff */
[----:B------:R-:W-:Y:S02]  /*0170*/  LEA R22, R15, R2, 0x2 ;  /* 0x000000020f167211 */ /* 0x000fe400078e10ff */
[----:B------:R-:W-:Y:S01]  /*0180*/  LEA R20, R13, R16, 0x6 ;  /* 0x000000100d147211 */ /* 0x000fe200078e30ff */
[----:B------:R-:W-:Y:S06]  /*0190*/  BRA.U !UP0, `(.L_x_1) ;  /* 0x0000000908047547 */ /* 0x000fec000b800000 */
[----:B------:R-:W0:Y:S01]  /*01a0*/  LDCU.64 UR12, c[0x0][0x398] ;  /* 0x00007300ff0c77ac */ /* 0x000e220008000a00 */
[----:B------:R-:W1:Y:S01]  /*01b0*/  LDC R12, c[0x0][0x39c] ;  /* 0x0000e700ff0c7b82 */ /* 0x000e620000000800 */
[----:B------:R-:W-:Y:S01]  /*01c0*/  IADD3 R4, PT, PT, R13, 0x10, RZ ;  /* 0x000000100d047810 */ /* 0x000fe20007ffe0ff */
[----:B------:R-:W-:Y:S01]  /*01d0*/  IMAD R18, R0, UR7, R15 ;  /* 0x0000000700127c24 */ /* 0x000fe2000f8e020f */
[----:B------:R-:W-:Y:S01]  /*01e0*/  ULEA.HI UR4, UR8, 0x1, URZ, 0x1c ;  /* 0x0000000108047891 */ /* 0x000fe2000f8fe0ff */
[----:B------:R-:W-:Y:S01]  /*01f0*/  MOV R23, RZ ;  /* 0x000000ff00177202 */ /* 0x000fe20000000f00 */
[----:B------:R-:W2:Y:S01]  /*0200*/  LDCU UR6, c[0x0][0x3a0] ;  /* 0x00007400ff0677ac */ /* 0x000ea20008000800 */
[----:B------:R-:W-:Y:S02]  /*0210*/  MOV R17, R15 ;  /* 0x0000000f00117202 */ /* 0x000fe40000000f00 */
[----:B------:R-:W3:Y:S01]  /*0220*/  LDC.64 R24, c[0x0][0x380] ;  /* 0x0000e000ff187b82 */ /* 0x000ee20000000a00 */
[----:B------:R-:W-:Y:S01]  /*0230*/  ULOP3.LUT UR4, UR4, 0x1ffffffe, URZ, 0xc0, !UPT ;  /* 0x1ffffffe04047892 */ /* 0x000fe2000f8ec0ff */
[----:B------:R-:W-:Y:S01]  /*0240*/  MOV R14, R13 ;  /* 0x0000000d000e7202 */ /* 0x000fe20000000f00 */
[----:B------:R-:W-:-:S02]  /*0250*/  UMOV UR5, 0x10 ;  /* 0x0000001000057882 */ /* 0x000fc40000000000 */
[----:B------:R-:W-:Y:S01]  /*0260*/  UIADD3 UR4, UPT, UPT, -UR4, URZ, URZ ;  /* 0x000000ff04047290 */ /* 0x000fe2000fffe1ff */
[--C-:B0-----:R-:W-:Y:S01]  /*0270*/  IMAD R4, R4, UR13, R15.reuse ;  /* 0x0000000d04047c24 */ /* 0x101fe2000f8e020f */
[----:B------:R-:W-:Y:S01]  /*0280*/  ISETP.GE.AND P1, PT, R0, UR12, PT ;  /* 0x0000000c00007c0c */ /* 0x000fe2000bf26270 */
[----:B------:R-:W-:-:S03]  /*0290*/  IMAD R19, R13, UR13, R15 ;  /* 0x0000000d0d137c24 */ /* 0x000fc6000f8e020f */
[C---:B------:R-:W-:Y:S02]  /*02a0*/  LEA R21, R6.reuse, R4, 0x4 ;  /* 0x0000000406157211 */ /* 0x040fe400078e20ff */
[----:B--2---:R-:W-:-:S07]  /*02b0*/  LEA R19, R6, R19, 0x4 ;  /* 0x0000001306137211 */ /* 0x004fce00078e20ff */
.L_x_2:
[----:B-1----:R-:W-:Y:S01]  /*02c0*/  ISETP.GE.AND P0, PT, R3, R12, PT ;  /* 0x0000000c0300720c */ /* 0x002fe20003f06270 */
[----:B------:R-:W-:Y:S01]  /*02d0*/  UMOV UR7, UR6 ;  /* 0x0000000600077c82 */ /* 0x000fe20008000000 */
[----:B------:R-:W-:Y:S01]  /*02e0*/  HFMA2 R6, -RZ, RZ, 0, 0 ;  /* 0x00000000ff067431 */ /* 0x000fe200000001ff */
[----:B------:R-:W-:Y:S01]  /*02f0*/  ISETP.GE.OR P2, PT, R17, UR7, P1 ;  /* 0x0000000711007c0c */ /* 0x000fe20008f46670 */
[----:B---3--:R-:W-:Y:S01]  /*0300*/  IMAD.WIDE R26, R18, 0x4, R24 ;  /* 0x00000004121a7825 */ /* 0x008fe200078e0218 */
[----:B------:R-:W-:Y:S02]  /*0310*/  ISETP.GE.OR P3, PT, R14, UR7, P0 ;  /* 0x000000070e007c0c */ /* 0x000fe40008766670 */
[----:B------:R-:W-:-:S09]  /*0320*/  MOV R29, RZ ;  /* 0x000000ff001d7202 */ /* 0x000fd20000000f00 */
[----:B------:R-:W2:Y:S02]  /*0330*/  @!P2 LDG.E R29, desc[UR10][R26.64] ;  /* 0x0000000a1a1da981 */ /* 0x000ea4000c1e1900 */
[----:B------:R-:W0:Y:S02]  /*0340*/  @!P3 LDC.64 R4, c[0x0][0x388] ;  /* 0x0000e200ff04bb82 */ /* 0x000e240000000a00 */
[----:B0-----:R-:W-:-:S05]  /*0350*/  @!P3 IMAD.WIDE R4, R19, 0x4, R4 ;  /* 0x000000041304b825 */ /* 0x001fca00078e0204 */
[----:B------:R-:W3:Y:S04]  /*0360*/  @!P3 LDG.E R6, desc[UR10][R4.64] ;  /* 0x0000000a0406b981 */ /* 0x000ee8000c1e1900 */
[----:B--2---:R-:W-:Y:S04]  /*0370*/  STS [R22], R29 ;  /* 0x0000001d16007388 */ /* 0x004fe80000000800 */
[----:B---3--:R-:W-:Y:S01]  /*0380*/  STS [R20], R6 ;  /* 0x0000000614007388 */ /* 0x008fe20000000800 */
[----:B------:R-:W-:Y:S06]  /*0390*/  BAR.SYNC.DEFER_BLOCKING 0x0 ;  /* 0x0000000000007b1d */ /* 0x000fec0000010000 */
[----:B------:R-:W-:Y:S04]  /*03a0*/  LDS R28, [R16] ;  /* 0x00000000101c7984 */ /* 0x000fe80000000800 */
[----:B------:R-:W0:Y:S04]  /*03b0*/  LDS.128 R8, [R2] ;  /* 0x0000000002087984 */ /* 0x000e280000000c00 */
[----:B------:R-:W1:Y:S04]  /*03c0*/  LDS R5, [R16+0x40] ;  /* 0x0000400010057984 */ /* 0x000e680000000800 */
[----:B------:R-:W2:Y:S04]  /*03d0*/  LDS R7, [R16+0x80] ;  /* 0x0000800010077984 */ /* 0x000ea80000000800 */
[----:B------:R-:W-:Y:S01]  /*03e0*/  LDS R29, [R16+0x140] ;  /* 0x00014000101d7984 */ /* 0x000fe20000000800 */
[----:B0-----:R-:W-:-:S03]  /*03f0*/  FFMA R28, R8, R28, R23 ;  /* 0x0000001c081c7223 */ /* 0x001fc60000000017 */
[----:B------:R-:W0:Y:S01]  /*0400*/  LDS R8, [R16+0xc0] ;  /* 0x0000c00010087984 */ /* 0x000e220000000800 */
[----:B-1----:R-:W-:-:S03]  /*0410*/  FFMA R28, R5, R9, R28 ;  /* 0x00000009051c7223 */ /* 0x002fc6000000001c */
[----:B------:R-:W-:Y:S01]  /*0420*/  LDS R9, [R16+0x100] ;  /* 0x0001000010097984 */ /* 0x000fe20000000800 */
[----:B--2---:R-:W-:-:S03]  /*0430*/  FFMA R23, R7, R10, R28 ;  /* 0x0000000a07177223 */ /* 0x004fc6000000001c */
[----:B------:R-:W1:Y:S01]  /*0440*/  LDS.128 R4, [R2+0x10] ;  /* 0x0000100002047984 */ /* 0x000e620000000c00 */
[----:B0-----:R-:W-:-:S03]  /*0450*/  FFMA R23, R8, R11, R23 ;  /* 0x0000000b08177223 */ /* 0x001fc60000000017 */
[----:B------:R-:W0:Y:S01]  /*0460*/  LDS R11, [R16+0x180] ;  /* 0x00018000100b7984 */ /* 0x000e220000000800 */
[----:B-1----:R-:W-:-:S03]  /*0470*/  FFMA R8, R4, R9, R23 ;  /* 0x0000000904087223 */ /* 0x002fc60000000017 */
[----:B------:R-:W1:Y:S01]  /*0480*/  LDS R4, [R16+0x1c0] ;  /* 0x0001c00010047984 */ /* 0x000e620000000800 */
[----:B------:R-:W-:-:S03]  /*0490*/  FFMA R8, R29, R5, R8 ;  /* 0x000000051d087223 */ /* 0x000fc60000000008 */
[----:B------:R-:W-:Y:S04]  /*04a0*/  LDS R5, [R16+0x200] ;  /* 0x0002000010057984 */ /* 0x000fe80000000800 */
[----:B------:R-:W-:Y:S01]  /*04b0*/  LDS R29, [R16+0x240] ;  /* 0x00024000101d7984 */ /* 0x000fe20000000800 */
[----:B0-----:R-:W-:-:S03]  /*04c0*/  FFMA R23, R11, R6, R8 ;  /* 0x000000060b177223 */ /* 0x001fc60000000008 */
[----:B------:R-:W0:Y:S01]  /*04d0*/  LDS.128 R8, [R2+0x20] ;  /* 0x0000200002087984 */ /* 0x000e220000000c00 */
[----:B-1----:R-:W-:-:S03]  /*04e0*/  FFMA R23, R4, R7, R23 ;  /* 0x0000000704177223 */ /* 0x002fc60000000017 */
[----:B------:R-:W1:Y:S01]  /*04f0*/  LDS R7, [R16+0x280] ;  /* 0x0002800010077984 */ /* 0x000e620000000800 */
[----:B0-----:R-:W-:-:S03]  /*0500*/  FFMA R4, R8, R5, R23 ;  /* 0x0000000508047223 */ /* 0x001fc60000000017 */
[----:B------:R-:W0:Y:S01]  /*0510*/  LDS R8, [R16+0x2c0] ;  /* 0x0002c00010087984 */ /* 0x000e220000000800 */
[----:B------:R-:W-:-:S03]  /*0520*/  FFMA R4, R29, R9, R4 ;  /* 0x000000091d047223 */ /* 0x000fc60000000004 */
[----:B------:R-:W-:Y:S01]  /*0530*/  LDS R9, [R16+0x300] ;  /* 0x0003000010097984 */ /* 0x000fe20000000800 */
[----:B-1----:R-:W-:-:S03]  /*0540*/  FFMA R23, R7, R10, R4 ;  /* 0x0000000a07177223 */ /* 0x002fc60000000004 */
[----:B------:R-:W1:Y:S01]  /*0550*/  LDS.128 R4, [R2+0x30] ;  /* 0x0000300002047984 */ /* 0x000e620000000c00 */
[----:B------:R-:W-:Y:S02]  /*0560*/  HFMA2 R29, -RZ, RZ, 0, 0 ;  /* 0x00000000ff1d7431 */ /* 0x000fe400000001ff */
[----:B0-----:R-:W-:Y:S02]  /*0570*/  FFMA R11, R8, R11, R23 ;  /* 0x0000000b080b7223 */ /* 0x001fe40000000017 */
[----:B------:R-:W0:Y:S02]  /*0580*/  LDS R23, [R16+0x340] ;  /* 0x0003400010177984 */ /* 0x000e240000000800 */
[----:B-1----:R-:W-:Y:S02]  /*0590*/  FFMA R10, R4, R9, R11 ;  /* 0x00000009040a7223 */ /* 0x002fe4000000000b */
[----:B------:R-:W1:Y:S04]  /*05a0*/  LDS R11, [R16+0x380] ;  /* 0x00038000100b7984 */ /* 0x000e680000000800 */
[----:B------:R-:W2:Y:S01]  /*05b0*/  LDS R4, [R16+0x3c0] ;  /* 0x0003c00010047984 */ /* 0x000ea20000000800 */
[----:B------:R-:W-:Y:S01]  /*05c0*/  IADD3 R8, PT, PT, R17, 0x10, RZ ;  /* 0x0000001011087810 */ /* 0x000fe20007ffe0ff */
[----:B------:R-:W-:Y:S03]  /*05d0*/  BAR.SYNC.DEFER_BLOCKING 0x0 ;  /* 0x0000000000007b1d */ /* 0x000fe60000010000 */
[----:B------:R-:W-:-:S13]  /*05e0*/  ISETP.GE.OR P2, PT, R8, UR7, P1 ;  /* 0x0000000708007c0c */ /* 0x000fda0008f46670 */
[----:B------:R-:W3:Y:S01]  /*05f0*/  @!P2 LDG.E R29, desc[UR10][R26.64+0x40] ;  /* 0x0000400a1a1da981 */ /* 0x000ee2000c1e1900 */
[----:B------:R-:W-:-:S04]  /*0600*/  IADD3 R8, PT, PT, R14, 0x10, RZ ;  /* 0x000000100e087810 */ /* 0x000fc80007ffe0ff */
[----:B------:R-:W-:-:S13]  /*0610*/  ISETP.GE.OR P0, PT, R8, UR7, P0 ;  /* 0x0000000708007c0c */ /* 0x000fda0008706670 */
[----:B------:R-:W4:Y:S01]  /*0620*/  @!P0 LDC.64 R8, c[0x0][0x388] ;  /* 0x0000e200ff088b82 */ /* 0x000f220000000a00 */
[----:B---3--:R4:W-:Y:S02]  /*0630*/  STS [R22], R29 ;  /* 0x0000001d16007388 */ /* 0x0089e40000000800 */
[----:B----4-:R-:W-:Y:S01]  /*0640*/  @!P0 IMAD.WIDE R28, R21, 0x4, R8 ;  /* 0x00000004151c8825 */ /* 0x010fe200078e0208 */
[----:B------:R-:W-:-:S06]  /*0650*/  MOV R9, RZ ;  /* 0x000000ff00097202 */ /* 0x000fcc0000000f00 */
[----:B------:R-:W3:Y:S01]  /*0660*/  @!P0 LDG.E R9, desc[UR10][R28.64] ;  /* 0x0000000a1c098981 */ /* 0x000ee2000c1e1900 */
[----:B0-----:R-:W-:-:S04]  /*0670*/  FFMA R10, R23, R5, R10 ;  /* 0x00000005170a7223 */ /* 0x001fc8000000000a */
[----:B-1----:R-:W-:-:S04]  /*0680*/  FFMA R27, R11, R6, R10 ;  /* 0x000000060b1b7223 */ /* 0x002fc8000000000a */
[----:B--2---:R-:W-:Y:S01]  /*0690*/  FFMA R7, R4, R7, R27 ;  /* 0x0000000704077223 */ /* 0x004fe2000000001b */
[----:B------:R-:W-:-:S04]  /*06a0*/  UIADD3 UR4, UPT, UPT, UR4, 0x2, URZ ;  /* 0x0000000204047890 */ /* 0x000fc8000fffe0ff */
[----:B------:R-:W-:Y:S01]  /*06b0*/  UISETP.NE.AND UP0, UPT, UR4, URZ, UPT ;  /* 0x000000ff0400728c */ /* 0x000fe2000bf05270 */
[----:B------:R-:W-:Y:S02]  /*06c0*/  IADD3 R18, PT, PT, R18, 0x20, RZ ;  /* 0x0000002012127810 */ /* 0x000fe40007ffe0ff */
[----:B------:R-:W-:Y:S02]  /*06d0*/  IADD3 R14, PT, PT, R14, 0x20, RZ ;  /* 0x000000200e0e7810 */ /* 0x000fe40007ffe0ff */
[----:B------:R-:W-:Y:S02]  /*06e0*/  IADD3 R17, PT, PT, R17, 0x20, RZ ;  /* 0x0000002011117810 */ /* 0x000fe40007ffe0ff */
[C---:B------:R-:W-:Y:S02]  /*06f0*/  LEA R19, R12.reuse, R19, 0x5 ;  /* 0x000000130c137211 */ /* 0x040fe400078e28ff */
[----:B------:R-:W-:Y:S01]  /*0700*/  LEA R21, R12, R21, 0x5 ;  /* 0x000000150c157211 */ /* 0x000fe200078e28ff */
[----:B------:R-:W-:Y:S01]  /*0710*/  UIADD3 UR5, UPT, UPT, UR5, 0x20, URZ ;  /* 0x0000002005057890 */ /* 0x000fe2000fffe0ff */
[----:B---3--:R-:W-:Y:S01]  /*0720*/  STS [R20], R9 ;  /* 0x0000000914007388 */ /* 0x008fe20000000800 */
[----:B------:R-:W-:Y:S06]  /*0730*/  BAR.SYNC.DEFER_BLOCKING 0x0 ;  /* 0x0000000000007b1d */ /* 0x000fec0000010000 */
[----:B------:R-:W-:Y:S04]  /*0740*/  LDS R5, [R16] ;  /* 0x0000000010057984 */ /* 0x000fe80000000800 */
[----:B------:R-:W0:Y:S04]  /*0750*/  LDS.128 R8, [R2] ;  /* 0x0000000002087984 */ /* 0x000e280000000c00 */
[----:B------:R-:W1:Y:S04]  /*0760*/  LDS R6, [R16+0x40] ;  /* 0x0000400010067984 */ /* 0x000e680000000800 */
[----:B------:R-:W2:Y:S04]  /*0770*/  LDS R23, [R16+0x80] ;  /* 0x0000800010177984 */ /* 0x000ea80000000800 */
[----:B------:R-:W3:Y:S04]  /*0780*/  LDS R26, [R16+0xc0] ;  /* 0x0000c000101a7984 */ /* 0x000ee80000000800 */
[----:B------:R-:W-:Y:S01]  /*0790*/  LDS R29, [R16+0x140] ;  /* 0x00014000101d7984 */ /* 0x000fe20000000800 */
[----:B0-----:R-:W-:-:S04]  /*07a0*/  FFMA R8, R8, R5, R7 ;  /* 0x0000000508087223 */ /* 0x001fc80000000007 */
[----:B-1----:R-:W-:Y:S02]  /*07b0*/  FFMA R6, R6, R9, R8 ;  /* 0x0000000906067223 */ /* 0x002fe40000000008 */
[----:B------:R-:W-:Y:S02]  /*07c0*/  LDS R9, [R16+0x100] ;  /* 0x0001000010097984 */ /* 0x000fe40000000800 */
[----:B--2---:R-:W-:Y:S02]  /*07d0*/  FFMA R27, R23, R10, R6 ;  /* 0x0000000a171b7223 */ /* 0x004fe40000000006 */
[----:B------:R-:W0:Y:S04]  /*07e0*/  LDS.128 R4, [R2+0x10] ;  /* 0x0000100002047984 */ /* 0x000e280000000c00 */
[----:B------:R-:W1:Y:S01]  /*07f0*/  LDS R23, [R16+0x180] ;  /* 0x0001800010177984 */ /* 0x000e620000000800 */
[----:B---3--:R-:W-:-:S03]  /*0800*/  FFMA R11, R26, R11, R27 ;  /* 0x0000000b1a0b7223 */ /* 0x008fc6000000001b */
[----:B------:R-:W2:Y:S01]  /*0810*/  LDS R26, [R16+0x1c0] ;  /* 0x0001c000101a7984 */ /* 0x000ea20000000800 */
[----:B0-----:R-:W-:-:S03]  /*0820*/  FFMA R4, R4, R9, R11 ;  /* 0x0000000904047223 */ /* 0x001fc6000000000b */
[----:B------:R-:W-:Y:S01]  /*0830*/  LDS.128 R8, [R2+0x20] ;  /* 0x0000200002087984 */ /* 0x000fe20000000c00 */
[----:B------:R-:W-:-:S03]  /*0840*/  FFMA R4, R29, R5, R4 ;  /* 0x000000051d047223 */ /* 0x000fc60000000004 */
[----:B------:R-:W0:Y:S04]  /*0850*/  LDS R5, [R16+0x200] ;  /* 0x0002000010057984 */ /* 0x000e280000000800 */
[----:B------:R-:W3:Y:S01]  /*0860*/  LDS R29, [R16+0x240] ;  /* 0x00024000101d7984 */ /* 0x000ee20000000800 */
[----:B-1----:R-:W-:-:S03]  /*0870*/  FFMA R27, R23, R6, R4 ;  /* 0x00000006171b7223 */ /* 0x002fc60000000004 */
[----:B------:R-:W1:Y:S01]  /*0880*/  LDS R23, [R16+0x280] ;  /* 0x0002800010177984 */ /* 0x000e620000000800 */
[----:B--2---:R-:W-:-:S03]  /*0890*/  FFMA R7, R26, R7, R27 ;  /* 0x000000071a077223 */ /* 0x004fc6000000001b */
[----:B------:R-:W2:Y:S04]  /*08a0*/  LDS R26, [R16+0x2c0] ;  /* 0x0002c000101a7984 */ /* 0x000ea80000000800 */
[----:B------:R-:W-:Y:S01]  /*08b0*/  LDS R27, [R16+0x340] ;  /* 0x00034000101b7984 */ /* 0x000fe20000000800 */
[----:B0-----:R-:W-:-:S03]  /*08c0*/  FFMA R8, R8, R5, R7 ;  /* 0x0000000508087223 */ /* 0x001fc60000000007 */
[----:B------:R-:W-:Y:S01]  /*08d0*/  LDS.128 R4, [R2+0x30] ;  /* 0x0000300002047984 */ /* 0x000fe20000000c00 */
[----:B---3--:R-:W-:-:S03]  /*08e0*/  FFMA R8, R29, R9, R8 ;  /* 0x000000091d087223 */ /* 0x008fc60000000008 */
[----:B------:R-:W0:Y:S01]  /*08f0*/  LDS R9, [R16+0x300] ;  /* 0x0003000010097984 */ /* 0x000e220000000800 */
[----:B-1----:R-:W-:-:S03]  /*0900*/  FFMA R23, R23, R10, R8 ;  /* 0x0000000a17177223 */ /* 0x002fc60000000008 */
[----:B------:R-:W1:Y:S01]  /*0910*/  LDS R8, [R16+0x380] ;  /* 0x0003800010087984 */ /* 0x000e620000000800 */
[----:B--2---:R-:W-:-:S03]  /*0920*/  FFMA R11, R26, R11, R23 ;  /* 0x0000000b1a0b7223 */ /* 0x004fc60000000017 */
[----:B------:R-:W2:Y:S01]  /*0930*/  LDS R23, [R16+0x3c0] ;  /* 0x0003c00010177984 */ /* 0x000ea20000000800 */
[----:B0-----:R-:W-:-:S04]  /*0940*/  FFMA R4, R4, R9, R11 ;  /* 0x0000000904047223 */ /* 0x001fc8000000000b */
[----:B------:R-:W-:-:S04]  /*0950*/  FFMA R5, R27, R5, R4 ;  /* 0x000000051b057223 */ /* 0x000fc80000000004 */
[----:B-1----:R-:W-:-:S04]  /*0960*/  FFMA R6, R8, R6, R5 ;  /* 0x0000000608067223 */ /* 0x002fc80000000005 */
[----:B--2---:R-:W-:Y:S01]  /*0970*/  FFMA R23, R23, R7, R6 ;  /* 0x0000000717177223 */ /* 0x004fe20000000006 */
[----:B------:R-:W-:Y:S06]  /*0980*/  BAR.SYNC.DEFER_BLOCKING 0x0 ;  /* 0x0000000000007b1d */ /* 0x000fec0000010000 */
[----:B------:R-:W-:Y:S05]  /*0990*/  BRA.U UP0, `(.L_x_2) ;  /* 0xfffffff900487547 */ /* 0x000fea000b83ffff */
[----:B------:R-:W-:-:S12]  /*09a0*/  UIADD3 UR4, UPT, UPT, UR5, -0x10, URZ ;  /* 0xfffffff005047890 */ /* 0x000fd8000fffe0ff */
.L_x_1:
[----:B------:R-:W-:-:S09]  /*09b0*/  ULOP3.LUT UP0, URZ, UR8, 0x10, URZ, 0xc0, !UPT ;  /* 0x0000001008ff7892 */ /* 0x000fd2000f80c0ff */
[----:B------:R-:W-:Y:S05]  /*09c0*/  BRA.U UP0, `(.L_x_0) ;  /* 0x0000000100e87547 */ /* 0x000fea000b800000 */
[----:B------:R-:W0:Y:S01]  /*09d0*/  LDCU UR5, c[0x0][0x398] ;  /* 0x00007300ff0577ac */ /* 0x000e220008000800 */
[----:B------:R-:W-:Y:S01]  /*09e0*/  IADD3 R7, PT, PT, R15, UR4, RZ ;  /* 0x000000040f077c10 */ /* 0x000fe2000fffe0ff */
[----:B------:R-:W-:Y:S01]  /*09f0*/  HFMA2 R15, -RZ, RZ, 0, 0 ;  /* 0x00000000ff0f7431 */ /* 0x000fe200000001ff */
[----:B------:R-:W-:Y:S01]  /*0a00*/  IADD3 R6, PT, PT, R13, UR4, RZ ;  /* 0x000000040d067c10 */ /* 0x000fe2000fffe0ff */
[----:B------:R-:W1:Y:S01]  /*0a10*/  LDCU UR6, c[0x0][0x39c] ;  /* 0x00007380ff0677ac */ /* 0x000e620008000800 */
[----:B------:R-:W-:Y:S02]  /*0a20*/  ISETP.GE.AND P0, PT, R7, UR7, PT ;  /* 0x0000000707007c0c */ /* 0x000fe4000bf06270 */
[----:B------:R-:W-:Y:S02]  /*0a30*/  ISETP.GE.AND P1, PT, R6, UR7, PT ;  /* 0x0000000706007c0c */ /* 0x000fe4000bf26270 */
[----:B------:R-:W-:Y:S02]  /*0a40*/  MOV R25, RZ ;  /* 0x000000ff00197202 */ /* 0x000fe40000000f00 */
[----:B0-----:R-:W-:-:S02]  /*0a50*/  ISETP.GE.OR P0, PT, R0, UR5, P0 ;  /* 0x0000000500007c0c */ /* 0x001fc40008706670 */
[----:B-1----:R-:W-:-:S11]  /*0a60*/  ISETP.GE.OR P1, PT, R3, UR6, P1 ;  /* 0x0000000603007c0c */ /* 0x002fd60008f26670 */
[----:B------:R-:W0:Y:S01]  /*0a70*/  @!P0 LDC.64 R8, c[0x0][0x380] ;  /* 0x0000e000ff088b82 */ /* 0x000e220000000a00 */
[----:B------:R-:W-:Y:S02]  /*0a80*/  @!P0 IMAD R7, R0, UR7, R7 ;  /* 0x0000000700078c24 */ /* 0x000fe4000f8e0207 */
[----:B------:R-:W-:-:S05]  /*0a90*/  @!P1 IMAD R13, R6, UR6, R3 ;  /* 0x00000006060d9c24 */ /* 0x000fca000f8e0203 */
[----:B------:R-:W1:Y:S01]  /*0aa0*/  @!P1 LDC.64 R4, c[0x0][0x388] ;  /* 0x0000e200ff049b82 */ /* 0x000e620000000a00 */
[----:B0-----:R-:W-:-:S05]  /*0ab0*/  @!P0 IMAD.WIDE R8, R7, 0x4, R8 ;  /* 0x0000000407088825 */ /* 0x001fca00078e0208 */
[----:B------:R-:W2:Y:S01]  /*0ac0*/  @!P0 LDG.E R15, desc[UR10][R8.64] ;  /* 0x0000000a080f8981 */ /* 0x000ea2000c1e1900 */
[----:B-1----:R-:W-:-:S05]  /*0ad0*/  @!P1 IMAD.WIDE R12, R13, 0x4, R4 ;  /* 0x000000040d0c9825 */ /* 0x002fca00078e0204 */
        /* <DEDUP_REMOVED lines=8> */
[----:B------:R-:W3:Y:S04]  /*0b60*/  LDS R26, [R16+0xc0] ;  /* 0x0000c000101a7984 */ /* 0x000ee80000000800 */
[----:B------:R-:W-:Y:S04]  /*0b70*/  LDS R17, [R16+0x100] ;  /* 0x0001000010117984 */ /* 0x000fe80000000800 */
[----:B------:R-:W4:Y:S04]  /*0b80*/  LDS.128 R8, [R2+0x10] ;  /* 0x0000100002087984 */ /* 0x000f280000000c00 */
[----:B------:R-:W5:Y:S04]  /*0b90*/  LDS R18, [R16+0x140] ;  /* 0x0001400010127984 */ /* 0x000f680000000800 */
[----:B------:R-:W5:Y:S04]  /*0ba0*/  LDS R19, [R16+0x180] ;  /* 0x0001800010137984 */ /* 0x000f680000000800 */
[----:B------:R-:W5:Y:S04]  /*0bb0*/  LDS R24, [R16+0x1c0] ;  /* 0x0001c00010187984 */ /* 0x000f680000000800 */
[----:B------:R-:W-:Y:S01]  /*0bc0*/  LDS R25, [R16+0x200] ;  /* 0x0002000010197984 */ /* 0x000fe20000000800 */
[----:B0-----:R-:W-:-:S03]  /*0bd0*/  FFMA R20, R4, R14, R23 ;  /* 0x0000000e04147223 */ /* 0x001fc60000000017 */
[----:B------:R-:W0:Y:S01]  /*0be0*/  LDS.128 R12, [R2+0x20] ;  /* 0x00002000020c7984 */ /* 0x000e220000000c00 */
[----:B-1----:R-:W-:-:S03]  /*0bf0*/  FFMA R20, R27, R5, R20 ;  /* 0x000000051b147223 */ /* 0x002fc60000000014 */
[----:B------:R-:W1:Y:S01]  /*0c00*/  LDS R4, [R16+0x240] ;  /* 0x0002400010047984 */ /* 0x000e620000000800 */
[----:B--2---:R-:W-:-:S03]  /*0c10*/  FFMA R21, R21, R6, R20 ;  /* 0x0000000615157223 */ /* 0x004fc60000000014 */
[----:B------:R-:W2:Y:S04]  /*0c20*/  LDS R5, [R16+0x280] ;  /* 0x0002800010057984 */ /* 0x000ea80000000800 */
[----:B------:R-:W2:Y:S01]  /*0c30*/  LDS R6, [R16+0x2c0] ;  /* 0x0002c00010067984 */ /* 0x000ea20000000800 */
[----:B---3--:R-:W-:-:S03]  /*0c40*/  FFMA R27, R26, R7, R21 ;  /* 0x000000071a1b7223 */ /* 0x008fc60000000015 */
[----:B------:R-:W-:Y:S04]  /*0c50*/  LDS R7, [R16+0x300] ;  /* 0x0003000010077984 */ /* 0x000fe80000000800 */
[----:B------:R-:W3:Y:S01]  /*0c60*/  LDS.128 R20, [R2+0x30] ;  /* 0x0000300002147984 */ /* 0x000ee20000000c00 */
[----:B----4-:R-:W-:-:S03]  /*0c70*/  FFMA R27, R8, R17, R27 ;  /* 0x00000011081b7223 */ /* 0x010fc6000000001b */
[----:B------:R-:W4:Y:S04]  /*0c80*/  LDS R26, [R16+0x340] ;  /* 0x00034000101a7984 */ /* 0x000f280000000800 */
[----:B------:R-:W4:Y:S01]  /*0c90*/  LDS R17, [R16+0x380] ;  /* 0x0003800010117984 */ /* 0x000f220000000800 */
[----:B-----5:R-:W-:-:S03]  /*0ca0*/  FFMA R18, R18, R9, R27 ;  /* 0x0000000912127223 */ /* 0x020fc6000000001b */
[----:B------:R-:W5:Y:S01]  /*0cb0*/  LDS R8, [R16+0x3c0] ;  /* 0x0003c00010087984 */ /* 0x000f620000000800 */
[----:B------:R-:W-:-:S04]  /*0cc0*/  FFMA R19, R19, R10, R18 ;  /* 0x0000000a13137223 */ /* 0x000fc80000000012 */
[----:B------:R-:W-:-:S04]  /*0cd0*/  FFMA R11, R24, R11, R19 ;  /* 0x0000000b180b7223 */ /* 0x000fc80000000013 */
[----:B0-----:R-:W-:-:S04]  /*0ce0*/  FFMA R11, R12, R25, R11 ;  /* 0x000000190c0b7223 */ /* 0x001fc8000000000b */
[----:B-1----:R-:W-:-:S04]  /*0cf0*/  FFMA R4, R4, R13, R11 ;  /* 0x0000000d04047223 */ /* 0x002fc8000000000b */
[----:B--2---:R-:W-:-:S04]  /*0d00*/  FFMA R5, R5, R14, R4 ;  /* 0x0000000e05057223 */ /* 0x004fc80000000004 */
[----:B------:R-:W-:-:S04]  /*0d10*/  FFMA R5, R6, R15, R5 ;  /* 0x0000000f06057223 */ /* 0x000fc80000000005 */
[----:B---3--:R-:W-:-:S04]  /*0d20*/  FFMA R5, R20, R7, R5 ;  /* 0x0000000714057223 */ /* 0x008fc80000000005 */
[----:B----4-:R-:W-:-:S04]  /*0d30*/  FFMA R26, R26, R21, R5 ;  /* 0x000000151a1a7223 */ /* 0x010fc80000000005 */
[----:B------:R-:W-:-:S04]  /*0d40*/  FFMA R17, R17, R22, R26 ;  /* 0x0000001611117223 */ /* 0x000fc8000000001a */
[----:B-----5:R-:W-:Y:S01]  /*0d50*/  FFMA R23, R8, R23, R17 ;  /* 0x0000001708177223 */ /* 0x020fe20000000011 */
[----:B------:R-:W-:Y:S06]  /*0d60*/  BAR.SYNC.DEFER_BLOCKING 0x0 ;  /* 0x0000000000007b1d */ /* 0x000fec0000010000 */
.L_x_0:
[----:B------:R-:W0:Y:S02]  /*0d70*/  LDCU.64 UR4, c[0x0][0x398] ;  /* 0x00007300ff0477ac */ /* 0x000e240008000a00 */
[----:B0-----:R-:W-:-:S04]  /*0d80*/  ISETP.GE.AND P0, PT, R3, UR5, PT ;  /* 0x0000000503007c0c */ /* 0x001fc8000bf06270 */
[----:B------:R-:W-:-:S13]  /*0d90*/  ISETP.GE.OR P0, PT, R0, UR4, P0 ;  /* 0x0000000400007c0c */ /* 0x000fda0008706670 */
[----:B------:R-:W-:Y:S05]  /*0da0*/  @P0 EXIT ;  /* 0x000000000000094d */ /* 0x000fea0003800000 */
[----:B------:R-:W0:Y:S01]  /*0db0*/  LDC.64 R4, c[0x0][0x390] ;  /* 0x0000e400ff047b82 */ /* 0x000e220000000a00 */
[----:B------:R-:W-:-:S04]  /*0dc0*/  IMAD R3, R0, UR5, R3 ;  /* 0x0000000500037c24 */ /* 0x000fc8000f8e0203 */
[----:B0-----:R-:W-:-:S05]  /*0dd0*/  IMAD.WIDE R2, R3, 0x4, R4 ;  /* 0x0000000403027825 */ /* 0x001fca00078e0204 */
[----:B------:R-:W-:Y:S01]  /*0de0*/  STG.E desc[UR10][R2.64], R23 ;  /* 0x0000001702007986 */ /* 0x000fe2000c10190a */
[----:B------:R-:W-:Y:S05]  /*0df0*/  EXIT ;  /* 0x000000000000794d */ /* 0x000fea0003800000 */
.L_x_3:
[----:B------:R-:W-:-:S00]  /*0e00*/  BRA `(.L_x_3) ;  /* 0xfffffffc00fc7947 */ /* 0x000fc0000383ffff */
[----:B------:R-:W-:-:S00]  /*0e10*/  NOP ;  /* 0x0000000000007918 */ /* 0x000fc00000000000 */
        /* <DEDUP_REMOVED lines=14> */
.L_x_4:


//--------------------- .nv.shared._Z20matmul_shared_kernelPfS_S_iii --------------------------
	.section	.nv.shared._Z20matmul_shared_kernelPfS_S_iii,"aw",@nobits
	.sectionflags	@""
	.align	4
.nv.shared._Z20matmul_shared_kernelPfS_S_iii:
	.zero		3072


//--------------------- .nv.shared.reserved.0     --------------------------
	.section	.nv.shared.reserved.0,"aw",@nobits
	.weak		__nv_reservedSMEM_offset_0_alias
	.size		__nv_reservedSMEM_offset_0_alias, 0, 64
	.other		__nv_reservedSMEM_offset_0_alias,@"STO_CUDA_RESERVED_SHARED STV_DEFAULT"
__nv_reservedSMEM_offset_0_alias:
	.zero		0
	.zero		64


//--------------------- .nv.constant0._Z20matmul_shared_kernelPfS_S_iii --------------------------
	.section	.nv.constant0._Z20matmul_shared_kernelPfS_S_iii,"a",@progbits
	.sectionflags	@""
	.align	4
.nv.constant0._Z20matmul_shared_kernelPfS_S_iii:
	.zero		932


//--------------------- SYMBOLS --------------------------

	.type		.nv.reservedSmem.offset0,@object
	.size		.nv.reservedSmem.offset0,0x4
	.type		.nv.reservedSmem.cap,@object
	.size		.nv.reservedSmem.cap,0x4
